//
// Generated by NVIDIA NVVM Compiler
//
// Compiler Build ID: CL-36424714
// Cuda compilation tools, release 13.0, V13.0.88
// Based on NVVM 20.0.0
//

.version 9.0
.target sm_100
.address_size 64

	// .globl	_Z16reduceNeighboredPiS_j

.visible .entry _Z16reduceNeighboredPiS_j(
	.param .u64 .ptr .align 1 _Z16reduceNeighboredPiS_j_param_0,
	.param .u64 .ptr .align 1 _Z16reduceNeighboredPiS_j_param_1,
	.param .u32 _Z16reduceNeighboredPiS_j_param_2
)
{
	.reg .pred 	%p<6>;
	.reg .b32 	%r<16>;
	.reg .b64 	%rd<13>;

	ld.param.u64 	%rd5, [_Z16reduceNeighboredPiS_j_param_0];
	ld.param.u64 	%rd4, [_Z16reduceNeighboredPiS_j_param_1];
	ld.param.u32 	%r6, [_Z16reduceNeighboredPiS_j_param_2];
	cvta.to.global.u64 	%rd1, %rd5;
	mov.u32 	%r1, %tid.x;
	mov.u32 	%r2, %ctaid.x;
	mov.u32 	%r3, %ntid.x;
	setp.ge.u32 	%p1, %r1, %r6;
	@%p1 bra 	$L__BB0_8;
	mul.lo.s32 	%r7, %r2, %r3;
	mul.wide.u32 	%rd6, %r7, 4;
	add.s64 	%rd2, %rd1, %rd6;
	setp.lt.u32 	%p2, %r3, 2;
	@%p2 bra 	$L__BB0_6;
	mul.wide.u32 	%rd7, %r1, 4;
	add.s64 	%rd3, %rd2, %rd7;
	mov.b32 	%r15, 1;
$L__BB0_3:
	shl.b32 	%r5, %r15, 1;
	add.s32 	%r9, %r5, -1;
	and.b32  	%r10, %r9, %r1;
	setp.ne.s32 	%p3, %r10, 0;
	@%p3 bra 	$L__BB0_5;
	mul.wide.s32 	%rd8, %r15, 4;
	add.s64 	%rd9, %rd3, %rd8;
	ld.global.u32 	%r11, [%rd9];
	ld.global.u32 	%r12, [%rd3];
	add.s32 	%r13, %r12, %r11;
	st.global.u32 	[%rd3], %r13;
$L__BB0_5:
	bar.sync 	0;
	setp.lt.u32 	%p4, %r5, %r3;
	mov.u32 	%r15, %r5;
	@%p4 bra 	$L__BB0_3;
$L__BB0_6:
	setp.ne.s32 	%p5, %r1, 0;
	@%p5 bra 	$L__BB0_8;
	ld.global.u32 	%r14, [%rd2];
	cvta.to.global.u64 	%rd10, %rd4;
	mul.wide.u32 	%rd11, %r2, 4;
	add.s64 	%rd12, %rd10, %rd11;
	st.global.u32 	[%rd12], %r14;
$L__BB0_8:
	ret;

}
	// .globl	_Z16reduceUnrolling2PiS_j
.visible .entry _Z16reduceUnrolling2PiS_j(
	.param .u64 .ptr .align 1 _Z16reduceUnrolling2PiS_j_param_0,
	.param .u64 .ptr .align 1 _Z16reduceUnrolling2PiS_j_param_1,
	.param .u32 _Z16reduceUnrolling2PiS_j_param_2
)
{
	.reg .pred 	%p<5>;
	.reg .b32 	%r<13>;
	.reg .b64 	%rd<13>;

	ld.param.u64 	%rd4, [_Z16reduceUnrolling2PiS_j_param_0];
	ld.param.u64 	%rd3, [_Z16reduceUnrolling2PiS_j_param_1];
	cvta.to.global.u64 	%rd5, %rd4;
	mov.u32 	%r1, %tid.x;
	mov.u32 	%r2, %ctaid.x;
	mov.u32 	%r12, %ntid.x;
	mul.lo.s32 	%r6, %r12, %r2;
	shl.b32 	%r7, %r6, 1;
	mul.wide.u32 	%rd6, %r7, 4;
	add.s64 	%rd1, %rd5, %rd6;
	setp.lt.u32 	%p1, %r12, 2;
	@%p1 bra 	$L__BB1_5;
	mul.wide.u32 	%rd7, %r1, 4;
	add.s64 	%rd2, %rd1, %rd7;
$L__BB1_2:
	shr.u32 	%r5, %r12, 1;
	setp.ge.u32 	%p2, %r1, %r5;
	@%p2 bra 	$L__BB1_4;
	mul.wide.u32 	%rd8, %r5, 4;
	add.s64 	%rd9, %rd2, %rd8;
	ld.global.u32 	%r8, [%rd9];
	ld.global.u32 	%r9, [%rd2];
	add.s32 	%r10, %r9, %r8;
	st.global.u32 	[%rd2], %r10;
$L__BB1_4:
	bar.sync 	0;
	setp.gt.u32 	%p3, %r12, 3;
	mov.u32 	%r12, %r5;
	@%p3 bra 	$L__BB1_2;
$L__BB1_5:
	setp.ne.s32 	%p4, %r1, 0;
	@%p4 bra 	$L__BB1_7;
	ld.global.u32 	%r11, [%rd1];
	cvta.to.global.u64 	%rd10, %rd3;
	mul.wide.u32 	%rd11, %r2, 4;
	add.s64 	%rd12, %rd10, %rd11;
	st.global.u32 	[%rd12], %r11;
$L__BB1_7:
	ret;

}


// ===== COMPILED SASS (sm_100) =====

	.target	sm_100

	.elftype	@"ET_EXEC"


//--------------------- .note.nv.tkinfo           --------------------------
	.section	.note.nv.tkinfo,"",@"SHT_NOTE"
	.sectionflags	@"SHF_NOTE_NV_TKINFO"
	.tkinfo
        /*0018*/ 	.word	0x00000002
        /*0030*/ 	.string	""
        /*0030*/ 	.string	"ptxas"
        /*0030*/ 	.string	"Cuda compilation tools, release 13.0, V13.0.88"
        /*0030*/ 	.string	"Build cuda_13.0.r13.0/compiler.36424714_0"
        /*0030*/ 	.string	"-arch sm_100 -m 64 "



//--------------------- .note.nv.cuinfo           --------------------------
	.section	.note.nv.cuinfo,"",@"SHT_NOTE"
	.sectionflags	@"SHF_NOTE_NV_CUINFO"
        /*0018*/ 	.short	0x0002
        /*001a*/ 	.short	0x0064
        /*001c*/ 	.short	0x0082
	.zero		2


//--------------------- .nv.info                  --------------------------
	.section	.nv.info,"",@"SHT_CUDA_INFO"
	.align	4


	//----- nvinfo : EIATTR_REGCOUNT
	.align		4
        /*0000*/ 	.byte	0x04, 0x2f
        /*0002*/ 	.short	(.L_1 - .L_0)
	.align		4
.L_0:
        /*0004*/ 	.word	index@(_Z16reduceNeighboredPiS_j)
        /*0008*/ 	.word	0x00000010


	//----- nvinfo : EIATTR_FRAME_SIZE
	.align		4
.L_1:
        /*000c*/ 	.byte	0x04, 0x11
        /*000e*/ 	.short	(.L_3 - .L_2)
	.align		4
.L_2:
        /*0010*/ 	.word	index@(_Z16reduceNeighboredPiS_j)
        /*0014*/ 	.word	0x00000000


	//----- nvinfo : EIATTR_REGCOUNT
	.align		4
.L_3:
        /*0018*/ 	.byte	0x04, 0x2f
        /*001a*/ 	.short	(.L_5 - .L_4)
	.align		4
.L_4:
        /*001c*/ 	.word	index@(_Z16reduceUnrolling2PiS_j)
        /*0020*/ 	.word	0x00000010


	//----- nvinfo : EIATTR_FRAME_SIZE
	.align		4
.L_5:
        /*0024*/ 	.byte	0x04, 0x11
        /*0026*/ 	.short	(.L_7 - .L_6)
	.align		4
.L_6:
        /*0028*/ 	.word	index@(_Z16reduceUnrolling2PiS_j)
        /*002c*/ 	.word	0x00000000


	//----- nvinfo : EIATTR_MIN_STACK_SIZE
	.align		4
.L_7:
        /*0030*/ 	.byte	0x04, 0x12
        /*0032*/ 	.short	(.L_9 - .L_8)
	.align		4
.L_8:
        /*0034*/ 	.word	index@(_Z16reduceUnrolling2PiS_j)
        /*0038*/ 	.word	0x00000000


	//----- nvinfo : EIATTR_MIN_STACK_SIZE
	.align		4
.L_9:
        /*003c*/ 	.byte	0x04, 0x12
        /*003e*/ 	.short	(.L_11 - .L_10)
	.align		4
.L_10:
        /*0040*/ 	.word	index@(_Z16reduceNeighboredPiS_j)
        /*0044*/ 	.word	0x00000000
.L_11:


//--------------------- .nv.compat                --------------------------
	.section	.nv.compat,"",@"SHT_CUDA_COMPAT_INFO"
	.align	4
        /*0000*/ 	.byte	0x02, 0x09, 0x00, 0x00, 0x02, 0x02, 0x01, 0x00, 0x02, 0x05, 0x05, 0x00, 0x03, 0x07, 0x01, 0x01
        /*0010*/ 	.byte	0x02, 0x03, 0x00, 0x00, 0x02, 0x06, 0x01, 0x00, 0x04, 0x0b, 0x08, 0x00, 0x09, 0x00, 0x00, 0x00
        /*0020*/ 	.byte	0x00, 0x00, 0x00, 0x00


//--------------------- .nv.info._Z16reduceUnrolling2PiS_j --------------------------
	.section	.nv.info._Z16reduceUnrolling2PiS_j,"",@"SHT_CUDA_INFO"
	.sectionflags	@""
	.align	4


	//----- nvinfo : EIATTR_CUDA_API_VERSION
	.align		4
        /*0000*/ 	.byte	0x04, 0x37
        /*0002*/ 	.short	(.L_13 - .L_12)
.L_12:
        /*0004*/ 	.word	0x00000082


	//----- nvinfo : EIATTR_KPARAM_INFO
	.align		4
.L_13:
        /*0008*/ 	.byte	0x04, 0x17
        /*000a*/ 	.short	(.L_15 - .L_14)
.L_14:
        /*000c*/ 	.word	0x00000000
        /*0010*/ 	.short	0x0002
        /*0012*/ 	.short	0x0010
        /*0014*/ 	.byte	0x00, 0xf0, 0x11, 0x00


	//----- nvinfo : EIATTR_KPARAM_INFO
	.align		4
.L_15:
        /*0018*/ 	.byte	0x04, 0x17
        /*001a*/ 	.short	(.L_17 - .L_16)
.L_16:
        /*001c*/ 	.word	0x00000000
        /*0020*/ 	.short	0x0001
        /*0022*/ 	.short	0x0008
        /*0024*/ 	.byte	0x00, 0xf5, 0x21, 0x00


	//----- nvinfo : EIATTR_KPARAM_INFO
	.align		4
.L_17:
        /*0028*/ 	.byte	0x04, 0x17
        /*002a*/ 	.short	(.L_19 - .L_18)
.L_18:
        /*002c*/ 	.word	0x00000000
        /*0030*/ 	.short	0x0000
        /*0032*/ 	.short	0x0000
        /*0034*/ 	.byte	0x00, 0xf5, 0x21, 0x00


	//----- nvinfo : EIATTR_SPARSE_MMA_MASK
	.align		4
.L_19:
        /*0038*/ 	.byte	0x03, 0x50
        /*003a*/ 	.short	0x0000


	//----- nvinfo : EIATTR_MAXREG_COUNT
	.align		4
        /*003c*/ 	.byte	0x03, 0x1b
        /*003e*/ 	.short	0x00ff


	//----- nvinfo : EIATTR_NUM_BARRIERS
	.align		4
        /*0040*/ 	.byte	0x02, 0x4c
        /*0042*/ 	.byte	0x01
	.zero		1


	//----- nvinfo : EIATTR_MERCURY_ISA_VERSION
	.align		4
        /*0044*/ 	.byte	0x03, 0x5f
        /*0046*/ 	.short	0x0101


	//----- nvinfo : EIATTR_VRC_CTA_INIT_COUNT
	.align		4
        /*0048*/ 	.byte	0x02, 0x4a
	.zero		1
	.zero		1


	//----- nvinfo : EIATTR_EXIT_INSTR_OFFSETS
	.align		4
        /*004c*/ 	.byte	0x04, 0x1c
        /*004e*/ 	.short	(.L_21 - .L_20)


	//   ....[0]....
.L_20:
        /*0050*/ 	.word	0x000001c0


	//   ....[1]....
        /*0054*/ 	.word	0x00000210


	//----- nvinfo : EIATTR_CRS_STACK_SIZE
	.align		4
.L_21:
        /*0058*/ 	.byte	0x04, 0x1e
        /*005a*/ 	.short	(.L_23 - .L_22)
.L_22:
        /*005c*/ 	.word	0x00000000


	//----- nvinfo : EIATTR_CBANK_PARAM_SIZE
	.align		4
.L_23:
        /*0060*/ 	.byte	0x03, 0x19
        /*0062*/ 	.short	0x0014


	//----- nvinfo : EIATTR_PARAM_CBANK
	.align		4
        /*0064*/ 	.byte	0x04, 0x0a
        /*0066*/ 	.short	(.L_25 - .L_24)
	.align		4
.L_24:
        /*0068*/ 	.word	index@(.nv.constant0._Z16reduceUnrolling2PiS_j)
        /*006c*/ 	.short	0x0380
        /*006e*/ 	.short	0x0014


	//----- nvinfo : EIATTR_SW_WAR
	.align		4
.L_25:
        /*0070*/ 	.byte	0x04, 0x36
        /*0072*/ 	.short	(.L_27 - .L_26)
.L_26:
        /*0074*/ 	.word	0x00000008
.L_27:


//--------------------- .nv.info._Z16reduceNeighboredPiS_j --------------------------
	.section	.nv.info._Z16reduceNeighboredPiS_j,"",@"SHT_CUDA_INFO"
	.sectionflags	@""
	.align	4


	//----- nvinfo : EIATTR_CUDA_API_VERSION
	.align		4
        /*0000*/ 	.byte	0x04, 0x37
        /*0002*/ 	.short	(.L_29 - .L_28)
.L_28:
        /*0004*/ 	.word	0x00000082


	//----- nvinfo : EIATTR_KPARAM_INFO
	.align		4
.L_29:
        /*0008*/ 	.byte	0x04, 0x17
        /*000a*/ 	.short	(.L_31 - .L_30)
.L_30:
        /*000c*/ 	.word	0x00000000
        /*0010*/ 	.short	0x0002
        /*0012*/ 	.short	0x0010
        /*0014*/ 	.byte	0x00, 0xf0, 0x11, 0x00


	//----- nvinfo : EIATTR_KPARAM_INFO
	.align		4
.L_31:
        /*0018*/ 	.byte	0x04, 0x17
        /*001a*/ 	.short	(.L_33 - .L_32)
.L_32:
        /*001c*/ 	.word	0x00000000
        /*0020*/ 	.short	0x0001
        /*0022*/ 	.short	0x0008
        /*0024*/ 	.byte	0x00, 0xf5, 0x21, 0x00


	//----- nvinfo : EIATTR_KPARAM_INFO
	.align		4
.L_33:
        /*0028*/ 	.byte	0x04, 0x17
        /*002a*/ 	.short	(.L_35 - .L_34)
.L_34:
        /*002c*/ 	.word	0x00000000
        /*0030*/ 	.short	0x0000
        /*0032*/ 	.short	0x0000
        /*0034*/ 	.byte	0x00, 0xf5, 0x21, 0x00


	//----- nvinfo : EIATTR_SPARSE_MMA_MASK
	.align		4
.L_35:
        /*0038*/ 	.byte	0x03, 0x50
        /*003a*/ 	.short	0x0000


	//----- nvinfo : EIATTR_MAXREG_COUNT
	.align		4
        /*003c*/ 	.byte	0x03, 0x1b
        /*003e*/ 	.short	0x00ff


	//----- nvinfo : EIATTR_NUM_BARRIERS
	.align		4
        /*0040*/ 	.byte	0x02, 0x4c
        /*0042*/ 	.byte	0x01
	.zero		1


	//----- nvinfo : EIATTR_MERCURY_ISA_VERSION
	.align		4
        /*0044*/ 	.byte	0x03, 0x5f
        /*0046*/ 	.short	0x0101


	//----- nvinfo : EIATTR_VRC_CTA_INIT_COUNT
	.align		4
        /*0048*/ 	.byte	0x02, 0x4a
	.zero		1
	.zero		1


	//----- nvinfo : EIATTR_EXIT_INSTR_OFFSETS
	.align		4
        /*004c*/ 	.byte	0x04, 0x1c
        /*004e*/ 	.short	(.L_37 - .L_36)


	//   ....[0]....
.L_36:
        /*0050*/ 	.word	0x00000050


	//   ....[1]....
        /*0054*/ 	.word	0x000001f0


	//   ....[2]....
        /*0058*/ 	.word	0x00000240


	//----- nvinfo : EIATTR_CRS_STACK_SIZE
	.align		4
.L_37:
        /*005c*/ 	.byte	0x04, 0x1e
        /*005e*/ 	.short	(.L_39 - .L_38)
.L_38:
        /*0060*/ 	.word	0x00000000


	//----- nvinfo : EIATTR_CBANK_PARAM_SIZE
	.align		4
.L_39:
        /*0064*/ 	.byte	0x03, 0x19
        /*0066*/ 	.short	0x0014


	//----- nvinfo : EIATTR_PARAM_CBANK
	.align		4
        /*0068*/ 	.byte	0x04, 0x0a
        /*006a*/ 	.short	(.L_41 - .L_40)
	.align		4
.L_40:
        /*006c*/ 	.word	index@(.nv.constant0._Z16reduceNeighboredPiS_j)
        /*0070*/ 	.short	0x0380
        /*0072*/ 	.short	0x0014


	//----- nvinfo : EIATTR_SW_WAR
	.align		4
.L_41:
        /*0074*/ 	.byte	0x04, 0x36
        /*0076*/ 	.short	(.L_43 - .L_42)
.L_42:
        /*0078*/ 	.word	0x00000008
.L_43:


//--------------------- .nv.callgraph             --------------------------
	.section	.nv.callgraph,"",@"SHT_CUDA_CALLGRAPH"
	.align	4
	.sectionentsize	8
	.align		4
        /*0000*/ 	.word	0x00000000
	.align		4
        /*0004*/ 	.word	0xffffffff
	.align		4
        /*0008*/ 	.word	0x00000000
	.align		4
        /*000c*/ 	.word	0xfffffffe
	.align		4
        /*0010*/ 	.word	0x00000000
	.align		4
        /*0014*/ 	.word	0xfffffffd
	.align		4
        /*0018*/ 	.word	0x00000000
	.align		4
        /*001c*/ 	.word	0xfffffffc


//--------------------- .text._Z16reduceUnrolling2PiS_j --------------------------
	.section	.text._Z16reduceUnrolling2PiS_j,"ax",@progbits
	.align	128
        .global         _Z16reduceUnrolling2PiS_j
        .type           _Z16reduceUnrolling2PiS_j,@function
        .size           _Z16reduceUnrolling2PiS_j,(.L_x_10 - _Z16reduceUnrolling2PiS_j)
        .other          _Z16reduceUnrolling2PiS_j,@"STO_CUDA_ENTRY STV_DEFAULT"
_Z16reduceUnrolling2PiS_j:
.text._Z16reduceUnrolling2PiS_j:
[----:B------:R-:W-:Y:S01]  /*0000*/  LDC R1, c[0x0][0x37c] ;  /* 0x0000df00ff017b82 */ /* 0x000fe20000000800 */
[----:B------:R-:W0:Y:S01]  /*0010*/  S2R R13, SR_CTAID.X ;  /* 0x00000000000d7919 */ /* 0x000e220000002500 */
[----:B------:R-:W1:Y:S06]  /*0020*/  LDCU UR6, c[0x0][0x360] ;  /* 0x00006c00ff0677ac */ /* 0x000e6c0008000800 */
[----:B------:R-:W2:Y:S01]  /*0030*/  LDC.64 R2, c[0x0][0x380] ;  /* 0x0000e000ff027b82 */ /* 0x000ea20000000a00 */
[----:B------:R-:W3:Y:S01]  /*0040*/  S2R R11, SR_TID.X ;  /* 0x00000000000b7919 */ /* 0x000ee20000002100 */
[----:B------:R-:W4:Y:S01]  /*0050*/  LDCU.64 UR4, c[0x0][0x358] ;  /* 0x00006b00ff0477ac */ /* 0x000f220008000a00 */
[----:B-1----:R-:W-:-:S02]  /*0060*/  UISETP.GE.U32.AND UP0, UPT, UR6, 0x2, UPT ;  /* 0x000000020600788c */ /* 0x002fc4000bf06070 */
[----:B0-----:R-:W-:-:S05]  /*0070*/  IMAD R0, R13, UR6, RZ ;  /* 0x000000060d007c24 */ /* 0x001fca000f8e02ff */
[----:B------:R-:W-:-:S05]  /*0080*/  SHF.L.U32 R5, R0, 0x1, RZ ;  /* 0x0000000100057819 */ /* 0x000fca00000006ff */
[----:B--2---:R-:W-:Y:S01]  /*0090*/  IMAD.WIDE.U32 R2, R5, 0x4, R2 ;  /* 0x0000000405027825 */ /* 0x004fe200078e0002 */
[----:B---34-:R-:W-:Y:S06]  /*00a0*/  BRA.U !UP0, `(.L_x_0) ;  /* 0x0000000108407547 */ /* 0x018fec000b800000 */
[----:B------:R-:W-:Y:S01]  /*00b0*/  MOV R0, UR6 ;  /* 0x0000000600007c02 */ /* 0x000fe20008000f00 */
[----:B------:R-:W-:-:S07]  /*00c0*/  IMAD.WIDE.U32 R4, R11, 0x4, R2 ;  /* 0x000000040b047825 */ /* 0x000fce00078e0002 */
.L_x_3:
[----:B------:R-:W-:Y:S01]  /*00d0*/  SHF.R.U32.HI R8, RZ, 0x1, R0 ;  /* 0x00000001ff087819 */ /* 0x000fe20000011600 */
[----:B------:R-:W-:Y:S03]  /*00e0*/  BSSY.RECONVERGENT B0, `(.L_x_1) ;  /* 0x0000008000007945 */ /* 0x000fe60003800200 */
[----:B------:R-:W-:-:S13]  /*00f0*/  ISETP.GE.U32.AND P0, PT, R11, R8, PT ;  /* 0x000000080b00720c */ /* 0x000fda0003f06070 */
[----:B0-----:R-:W-:Y:S05]  /*0100*/  @P0 BRA `(.L_x_2) ;  /* 0x0000000000140947 */ /* 0x001fea0003800000 */
[----:B------:R-:W-:Y:S01]  /*0110*/  IMAD.WIDE.U32 R6, R8, 0x4, R4 ;  /* 0x0000000408067825 */ /* 0x000fe200078e0004 */
[----:B------:R-:W2:Y:S05]  /*0120*/  LDG.E R9, desc[UR4][R4.64] ;  /* 0x0000000404097981 */ /* 0x000eaa000c1e1900 */
[----:B------:R-:W2:Y:S02]  /*0130*/  LDG.E R6, desc[UR4][R6.64] ;  /* 0x0000000406067981 */ /* 0x000ea4000c1e1900 */
[----:B--2---:R-:W-:-:S05]  /*0140*/  IADD3 R9, PT, PT, R6, R9, RZ ;  /* 0x0000000906097210 */ /* 0x004fca0007ffe0ff */
[----:B------:R0:W-:Y:S02]  /*0150*/  STG.E desc[UR4][R4.64], R9 ;  /* 0x0000000904007986 */ /* 0x0001e4000c101904 */
.L_x_2:
[----:B------:R-:W-:Y:S05]  /*0160*/  BSYNC.RECONVERGENT B0 ;  /* 0x0000000000007941 */ /* 0x000fea0003800200 */
.L_x_1:
[----:B------:R-:W-:Y:S01]  /*0170*/  BAR.SYNC.DEFER_BLOCKING 0x0 ;  /* 0x0000000000007b1d */ /* 0x000fe20000010000 */
[----:B------:R-:W-:Y:S02]  /*0180*/  ISETP.GT.U32.AND P0, PT, R0, 0x3, PT ;  /* 0x000000030000780c */ /* 0x000fe40003f04070 */
[----:B------:R-:W-:-:S11]  /*0190*/  MOV R0, R8 ;  /* 0x0000000800007202 */ /* 0x000fd60000000f00 */
[----:B------:R-:W-:Y:S05]  /*01a0*/  @P0 BRA `(.L_x_3) ;  /* 0xfffffffc00c80947 */ /* 0x000fea000383ffff */
.L_x_0:
[----:B------:R-:W-:-:S13]  /*01b0*/  ISETP.NE.AND P0, PT, R11, RZ, PT ;  /* 0x000000ff0b00720c */ /* 0x000fda0003f05270 */
[----:B------:R-:W-:Y:S05]  /*01c0*/  @P0 EXIT ;  /* 0x000000000000094d */ /* 0x000fea0003800000 */
[----:B------:R-:W2:Y:S01]  /*01d0*/  LDG.E R3, desc[UR4][R2.64] ;  /* 0x0000000402037981 */ /* 0x000ea2000c1e1900 */
[----:B0-----:R-:W0:Y:S02]  /*01e0*/  LDC.64 R4, c[0x0][0x388] ;  /* 0x0000e200ff047b82 */ /* 0x001e240000000a00 */
[----:B0-----:R-:W-:-:S05]  /*01f0*/  IMAD.WIDE.U32 R4, R13, 0x4, R4 ;  /* 0x000000040d047825 */ /* 0x001fca00078e0004 */
[----:B--2---:R-:W-:Y:S01]  /*0200*/  STG.E desc[UR4][R4.64], R3 ;  /* 0x0000000304007986 */ /* 0x004fe2000c101904 */
[----:B------:R-:W-:Y:S05]  /*0210*/  EXIT ;  /* 0x000000000000794d */ /* 0x000fea0003800000 */
.L_x_4:
[----:B------:R-:W-:-:S00]  /*0220*/  BRA `(.L_x_4) ;  /* 0xfffffffc00fc7947 */ /* 0x000fc0000383ffff */
[----:B------:R-:W-:-:S00]  /*0230*/  NOP ;  /* 0x0000000000007918 */ /* 0x000fc00000000000 */
        /* <DEDUP_REMOVED lines=12> */
.L_x_10:


//--------------------- .text._Z16reduceNeighboredPiS_j --------------------------
	.section	.text._Z16reduceNeighboredPiS_j,"ax",@progbits
	.align	128
        .global         _Z16reduceNeighboredPiS_j
        .type           _Z16reduceNeighboredPiS_j,@function
        .size           _Z16reduceNeighboredPiS_j,(.L_x_11 - _Z16reduceNeighboredPiS_j)
        .other          _Z16reduceNeighboredPiS_j,@"STO_CUDA_ENTRY STV_DEFAULT"
_Z16reduceNeighboredPiS_j:
.text._Z16reduceNeighboredPiS_j:
[----:B------:R-:W-:Y:S01]  /*0000*/  LDC R1, c[0x0][0x37c] ;  /* 0x0000df00ff017b82 */ /* 0x000fe20000000800 */
[----:B------:R-:W0:Y:S01]  /*0010*/  S2R R11, SR_TID.X ;  /* 0x00000000000b7919 */ /* 0x000e220000002100 */
[----:B------:R-:W0:Y:S02]  /*0020*/  LDCU UR4, c[0x0][0x390] ;  /* 0x00007200ff0477ac */ /* 0x000e240008000800 */
[----:B0-----:R-:W-:Y:S01]  /*0030*/  ISETP.GE.U32.AND P0, PT, R11, UR4, PT ;  /* 0x000000040b007c0c */ /* 0x001fe2000bf06070 */
[----:B------:R-:W0:-:S12]  /*0040*/  LDCU UR4, c[0x0][0x360] ;  /* 0x00006c00ff0477ac */ /* 0x000e180008000800 */
[----:B0-----:R-:W-:Y:S05]  /*0050*/  @P0 EXIT ;  /* 0x000000000000094d */ /* 0x001fea0003800000 */
[----:B------:R-:W0:Y:S01]  /*0060*/  S2R R13, SR_CTAID.X ;  /* 0x00000000000d7919 */ /* 0x000e220000002500 */
[----:B------:R-:W1:Y:S01]  /*0070*/  LDC.64 R2, c[0x0][0x380] ;  /* 0x0000e000ff027b82 */ /* 0x000e620000000a00 */
[----:B------:R-:W-:Y:S01]  /*0080*/  UISETP.GE.U32.AND UP0, UPT, UR4, 0x2, UPT ;  /* 0x000000020400788c */ /* 0x000fe2000bf06070 */
[----:B------:R-:W2:Y:S01]  /*0090*/  LDCU.64 UR6, c[0x0][0x358] ;  /* 0x00006b00ff0677ac */ /* 0x000ea20008000a00 */
[----:B0-----:R-:W-:-:S04]  /*00a0*/  IMAD R5, R13, UR4, RZ ;  /* 0x000000040d057c24 */ /* 0x001fc8000f8e02ff */
[----:B-1----:R-:W-:-:S03]  /*00b0*/  IMAD.WIDE.U32 R2, R5, 0x4, R2 ;  /* 0x0000000405027825 */ /* 0x002fc600078e0002 */
[----:B--2---:R-:W-:Y:S05]  /*00c0*/  BRA.U !UP0, `(.L_x_5) ;  /* 0x0000000108447547 */ /* 0x004fea000b800000 */
[----:B------:R-:W-:Y:S02]  /*00d0*/  HFMA2 R7, -RZ, RZ, 0, 5.9604644775390625e-08 ;  /* 0x00000001ff077431 */ /* 0x000fe400000001ff */
[----:B------:R-:W-:-:S07]  /*00e0*/  IMAD.WIDE.U32 R4, R11, 0x4, R2 ;  /* 0x000000040b047825 */ /* 0x000fce00078e0002 */
.L_x_8:
[----:B------:R-:W-:Y:S01]  /*00f0*/  SHF.L.U32 R8, R7, 0x1, RZ ;  /* 0x0000000107087819 */ /* 0x000fe200000006ff */
[----:B------:R-:W-:Y:S04]  /*0100*/  BSSY.RECONVERGENT B0, `(.L_x_6) ;  /* 0x0000009000007945 */ /* 0x000fe80003800200 */
[----:B------:R-:W-:-:S05]  /*0110*/  VIADD R0, R8, 0xffffffff ;  /* 0xffffffff08007836 */ /* 0x000fca0000000000 */
[----:B------:R-:W-:-:S13]  /*0120*/  LOP3.LUT P0, RZ, R0, R11, RZ, 0xc0, !PT ;  /* 0x0000000b00ff7212 */ /* 0x000fda000780c0ff */
[----:B0-----:R-:W-:Y:S05]  /*0130*/  @P0 BRA `(.L_x_7) ;  /* 0x0000000000140947 */ /* 0x001fea0003800000 */
[----:B------:R-:W-:Y:S01]  /*0140*/  IMAD.WIDE R6, R7, 0x4, R4 ;  /* 0x0000000407067825 */ /* 0x000fe200078e0204 */
[----:B------:R-:W2:Y:S05]  /*0150*/  LDG.E R9, desc[UR6][R4.64] ;  /* 0x0000000604097981 */ /* 0x000eaa000c1e1900 */
[----:B------:R-:W2:Y:S02]  /*0160*/  LDG.E R6, desc[UR6][R6.64] ;  /* 0x0000000606067981 */ /* 0x000ea4000c1e1900 */
[----:B--2---:R-:W-:-:S05]  /*0170*/  IADD3 R9, PT, PT, R6, R9, RZ ;  /* 0x0000000906097210 */ /* 0x004fca0007ffe0ff */
[----:B------:R0:W-:Y:S02]  /*0180*/  STG.E desc[UR6][R4.64], R9 ;  /* 0x0000000904007986 */ /* 0x0001e4000c101906 */
.L_x_7:
[----:B------:R-:W-:Y:S05]  /*0190*/  BSYNC.RECONVERGENT B0 ;  /* 0x0000000000007941 */ /* 0x000fea0003800200 */
.L_x_6:
[----:B------:R-:W-:Y:S01]  /*01a0*/  BAR.SYNC.DEFER_BLOCKING 0x0 ;  /* 0x0000000000007b1d */ /* 0x000fe20000010000 */
[----:B------:R-:W-:Y:S01]  /*01b0*/  ISETP.GE.U32.AND P0, PT, R8, UR4, PT ;  /* 0x0000000408007c0c */ /* 0x000fe2000bf06070 */
[----:B------:R-:W-:-:S12]  /*01c0*/  IMAD.MOV.U32 R7, RZ, RZ, R8 ;  /* 0x000000ffff077224 */ /* 0x000fd800078e0008 */
[----:B------:R-:W-:Y:S05]  /*01d0*/  @!P0 BRA `(.L_x_8) ;  /* 0xfffffffc00c48947 */ /* 0x000fea000383ffff */
.L_x_5:
[----:B------:R-:W-:-:S13]  /*01e0*/  ISETP.NE.AND P0, PT, R11, RZ, PT ;  /* 0x000000ff0b00720c */ /* 0x000fda0003f05270 */
[----:B------:R-:W-:Y:S05]  /*01f0*/  @P0 EXIT ;  /* 0x000000000000094d */ /* 0x000fea0003800000 */
[----:B------:R-:W2:Y:S01]  /*0200*/  LDG.E R3, desc[UR6][R2.64] ;  /* 0x0000000602037981 */ /* 0x000ea2000c1e1900 */
[----:B0-----:R-:W0:Y:S02]  /*0210*/  LDC.64 R4, c[0x0][0x388] ;  /* 0x0000e200ff047b82 */ /* 0x001e240000000a00 */
[----:B0-----:R-:W-:-:S05]  /*0220*/  IMAD.WIDE.U32 R4, R13, 0x4, R4 ;  /* 0x000000040d047825 */ /* 0x001fca00078e0004 */
[----:B--2---:R-:W-:Y:S01]  /*0230*/  STG.E desc[UR6][R4.64], R3 ;  /* 0x0000000304007986 */ /* 0x004fe2000c101906 */
[----:B------:R-:W-:Y:S05]  /*0240*/  EXIT ;  /* 0x000000000000794d */ /* 0x000fea0003800000 */
.L_x_9:
        /* <DEDUP_REMOVED lines=11> */
.L_x_11:


//--------------------- .nv.shared.reserved.0     --------------------------
	.section	.nv.shared.reserved.0,"aw",@nobits
	.weak		__nv_reservedSMEM_offset_0_alias
	.size		__nv_reservedSMEM_offset_0_alias, 0, 64
	.other		__nv_reservedSMEM_offset_0_alias,@"STO_CUDA_RESERVED_SHARED STV_DEFAULT"
__nv_reservedSMEM_offset_0_alias:
	.zero		0
	.zero		64


//--------------------- .nv.constant0._Z16reduceUnrolling2PiS_j --------------------------
	.section	.nv.constant0._Z16reduceUnrolling2PiS_j,"a",@progbits
	.sectionflags	@""
	.align	4
.nv.constant0._Z16reduceUnrolling2PiS_j:
	.zero		916


//--------------------- .nv.constant0._Z16reduceNeighboredPiS_j --------------------------
	.section	.nv.constant0._Z16reduceNeighboredPiS_j,"a",@progbits
	.sectionflags	@""
	.align	4
.nv.constant0._Z16reduceNeighboredPiS_j:
	.zero		916


//--------------------- SYMBOLS --------------------------

	.type		.nv.reservedSmem.offset0,@object
	.size		.nv.reservedSmem.offset0,0x4
